	.headerflags	@"EF_CUDA_TEXMODE_UNIFIED EF_CUDA_64BIT_ADDRESS EF_CUDA_ACCELERATORS EF_CUDA_SM90 EF_CUDA_VIRTUAL_SM(EF_CUDA_SM90)"
	.elftype	@"ET_EXEC"


//--------------------- .nv.info                  --------------------------
	.section	.nv.info,"",@"SHT_CUDA_INFO"
	.align	4


	//----- nvinfo : EIATTR_REGCOUNT
	.align		4
        /*0000*/ 	.byte	0x04, 0x2f
        /*0002*/ 	.short	(.L_3 - .L_2)
	.align		4
.L_2:
        /*0004*/ 	.word	index@(triton_poi_fused_cat_4)
        /*0008*/ 	.word	0x0000001c


	//----- nvinfo : EIATTR_MIN_STACK_SIZE
	.align		4
.L_3:
        /*000c*/ 	.byte	0x04, 0x12
        /*000e*/ 	.short	(.L_5 - .L_4)
	.align		4
.L_4:
        /*0010*/ 	.word	index@(triton_poi_fused_cat_4)
        /*0014*/ 	.word	0x00000000


	//----- nvinfo : EIATTR_FRAME_SIZE
	.align		4
.L_5:
        /*0018*/ 	.byte	0x04, 0x11
        /*001a*/ 	.short	(.L_7 - .L_6)
	.align		4
.L_6:
        /*001c*/ 	.word	index@(triton_poi_fused_cat_4)
        /*0020*/ 	.word	0x00000000


	//----- nvinfo : EIATTR_MIN_STACK_SIZE
	.align		4
.L_7:
        /*0024*/ 	.byte	0x04, 0x12
        /*0026*/ 	.short	(.L_9 - .L_8)
	.align		4
.L_8:
        /*0028*/ 	.word	index@(triton_poi_fused_cat_4)
        /*002c*/ 	.word	0x00000000
.L_9:


//--------------------- .nv.info.triton_poi_fused_cat_4 --------------------------
	.section	.nv.info.triton_poi_fused_cat_4,"",@"SHT_CUDA_INFO"
	.sectionflags	@""
	.align	4


	//----- nvinfo : EIATTR_CUDA_API_VERSION
	.align		4
        /*0000*/ 	.byte	0x04, 0x37
        /*0002*/ 	.short	(.L_11 - .L_10)
.L_10:
        /*0004*/ 	.word	0x0000007c


	//----- nvinfo : EIATTR_KPARAM_INFO
	.align		4
.L_11:
        /*0008*/ 	.byte	0x04, 0x17
        /*000a*/ 	.short	(.L_13 - .L_12)
.L_12:
        /*000c*/ 	.word	0x00000000
        /*0010*/ 	.short	0x0008
        /*0012*/ 	.short	0x0040
        /*0014*/ 	.byte	0x00, 0xf0, 0x11, 0x00


	//----- nvinfo : EIATTR_KPARAM_INFO
	.align		4
.L_13:
        /*0018*/ 	.byte	0x04, 0x17
        /*001a*/ 	.short	(.L_15 - .L_14)
.L_14:
        /*001c*/ 	.word	0x00000000
        /*0020*/ 	.short	0x0007
        /*0022*/ 	.short	0x0038
        /*0024*/ 	.byte	0x00, 0xf4, 0x21, 0x00


	//----- nvinfo : EIATTR_KPARAM_INFO
	.align		4
.L_15:
        /*0028*/ 	.byte	0x04, 0x17
        /*002a*/ 	.short	(.L_17 - .L_16)
.L_16:
        /*002c*/ 	.word	0x00000000
        /*0030*/ 	.short	0x0006
        /*0032*/ 	.short	0x0030
        /*0034*/ 	.byte	0x00, 0xf4, 0x21, 0x00


	//----- nvinfo : EIATTR_KPARAM_INFO
	.align		4
.L_17:
        /*0038*/ 	.byte	0x04, 0x17
        /*003a*/ 	.short	(.L_19 - .L_18)
.L_18:
        /*003c*/ 	.word	0x00000000
        /*0040*/ 	.short	0x0005
        /*0042*/ 	.short	0x0028
        /*0044*/ 	.byte	0x00, 0xf4, 0x21, 0x00


	//----- nvinfo : EIATTR_KPARAM_INFO
	.align		4
.L_19:
        /*0048*/ 	.byte	0x04, 0x17
        /*004a*/ 	.short	(.L_21 - .L_20)
.L_20:
        /*004c*/ 	.word	0x00000000
        /*0050*/ 	.short	0x0004
        /*0052*/ 	.short	0x0020
        /*0054*/ 	.byte	0x00, 0xf4, 0x21, 0x00


	//----- nvinfo : EIATTR_KPARAM_INFO
	.align		4
.L_21:
        /*0058*/ 	.byte	0x04, 0x17
        /*005a*/ 	.short	(.L_23 - .L_22)
.L_22:
        /*005c*/ 	.word	0x00000000
        /*0060*/ 	.short	0x0003
        /*0062*/ 	.short	0x0018
        /*0064*/ 	.byte	0x00, 0xf4, 0x21, 0x00


	//----- nvinfo : EIATTR_KPARAM_INFO
	.align		4
.L_23:
        /*0068*/ 	.byte	0x04, 0x17
        /*006a*/ 	.short	(.L_25 - .L_24)
.L_24:
        /*006c*/ 	.word	0x00000000
        /*0070*/ 	.short	0x0002
        /*0072*/ 	.short	0x0010
        /*0074*/ 	.byte	0x00, 0xf4, 0x21, 0x00


	//----- nvinfo : EIATTR_KPARAM_INFO
	.align		4
.L_25:
        /*0078*/ 	.byte	0x04, 0x17
        /*007a*/ 	.short	(.L_27 - .L_26)
.L_26:
        /*007c*/ 	.word	0x00000000
        /*0080*/ 	.short	0x0001
        /*0082*/ 	.short	0x0008
        /*0084*/ 	.byte	0x00, 0xf4, 0x21, 0x00


	//----- nvinfo : EIATTR_KPARAM_INFO
	.align		4
.L_27:
        /*0088*/ 	.byte	0x04, 0x17
        /*008a*/ 	.short	(.L_29 - .L_28)
.L_28:
        /*008c*/ 	.word	0x00000000
        /*0090*/ 	.short	0x0000
        /*0092*/ 	.short	0x0000
        /*0094*/ 	.byte	0x00, 0xf4, 0x21, 0x00


	//----- nvinfo : EIATTR_SPARSE_MMA_MASK
	.align		4
.L_29:
        /*0098*/ 	.byte	0x03, 0x50
        /*009a*/ 	.short	0x0000


	//----- nvinfo : EIATTR_MAXREG_COUNT
	.align		4
        /*009c*/ 	.byte	0x03, 0x1b
        /*009e*/ 	.short	0x00ff


	//----- nvinfo : EIATTR_EXIT_INSTR_OFFSETS
	.align		4
        /*00a0*/ 	.byte	0x04, 0x1c
        /*00a2*/ 	.short	(.L_31 - .L_30)


	//   ....[0]....
.L_30:
        /*00a4*/ 	.word	0x00000710


	//   ....[1]....
        /*00a8*/ 	.word	0x00000730


	//----- nvinfo : EIATTR_REQNTID
	.align		4
.L_31:
        /*00ac*/ 	.byte	0x04, 0x10
        /*00ae*/ 	.short	(.L_33 - .L_32)
.L_32:
        /*00b0*/ 	.word	0x00000080
        /*00b4*/ 	.word	0x00000001
        /*00b8*/ 	.word	0x00000001


	//----- nvinfo : EIATTR_CBANK_PARAM_SIZE
	.align		4
.L_33:
        /*00bc*/ 	.byte	0x03, 0x19
        /*00be*/ 	.short	0x0044


	//----- nvinfo : EIATTR_PARAM_CBANK
	.align		4
        /*00c0*/ 	.byte	0x04, 0x0a
        /*00c2*/ 	.short	(.L_35 - .L_34)
	.align		4
.L_34:
        /*00c4*/ 	.word	index@(.nv.constant0.triton_poi_fused_cat_4)
        /*00c8*/ 	.short	0x0210
        /*00ca*/ 	.short	0x0044


	//----- nvinfo : EIATTR_SW_WAR
	.align		4
.L_35:
        /*00cc*/ 	.byte	0x04, 0x36
        /*00ce*/ 	.short	(.L_37 - .L_36)
.L_36:
        /*00d0*/ 	.word	0x00000008
.L_37:


//--------------------- .nv.callgraph             --------------------------
	.section	.nv.callgraph,"",@"SHT_CUDA_CALLGRAPH"
	.align	4
	.sectionentsize	8
	.align		4
        /*0000*/ 	.word	0x00000000
	.align		4
        /*0004*/ 	.word	0xffffffff
	.align		4
        /*0008*/ 	.word	0x00000000
	.align		4
        /*000c*/ 	.word	0xfffffffe
	.align		4
        /*0010*/ 	.word	0x00000000
	.align		4
        /*0014*/ 	.word	0xfffffffd
	.align		4
        /*0018*/ 	.word	0x00000000
	.align		4
        /*001c*/ 	.word	0xfffffffc


//--------------------- .nv.constant4             --------------------------
	.section	.nv.constant4,"a",@progbits
	.align	8
	.align		8
.nv.constant4:
        /*0000*/ 	.dword	_$_str
	.align		8
        /*0008*/ 	.dword	_$_str_$_2


//--------------------- .text.triton_poi_fused_cat_4 --------------------------
	.section	.text.triton_poi_fused_cat_4,"ax",@progbits
	.align	128
        .global         triton_poi_fused_cat_4
        .type           triton_poi_fused_cat_4,@function
        .size           triton_poi_fused_cat_4,(.L_x_1 - triton_poi_fused_cat_4)
        .other          triton_poi_fused_cat_4,@"STO_CUDA_ENTRY STV_DEFAULT"
triton_poi_fused_cat_4:
.text.triton_poi_fused_cat_4:
[----:B------:R-:W0:Y:S01]  /*0000*/  LDC R1, c[0x0][0x28] ;  /* 0x00000a00ff017b82 */ /* 0x000e220000000800 */
[----:B------:R-:W1:Y:S07]  /*0010*/  S2R R0, SR_TID.X ;  /* 0x0000000000007919 */ /* 0x000e6e0000002100 */
[----:B------:R-:W2:Y:S01]  /*0020*/  LDC.64 R4, c[0x0][0x220] ;  /* 0x00008800ff047b82 */ /* 0x000ea20000000a00 */
[----:B------:R-:W-:Y:S01]  /*0030*/  IMAD.MOV.U32 R12, RZ, RZ, RZ ;  /* 0x000000ffff0c7224 */ /* 0x000fe200078e00ff */
[----:B------:R-:W-:Y:S01]  /*0040*/  ULDC.64 UR4, c[0x0][0x208] ;  /* 0x0000820000047ab9 */ /* 0x000fe20000000a00 */
[----:B------:R-:W3:Y:S01]  /*0050*/  S2R R3, SR_CTAID.X ;  /* 0x0000000000037919 */ /* 0x000ee20000002500 */
[----:B------:R-:W-:-:S04]  /*0060*/  IMAD.MOV.U32 R18, RZ, RZ, RZ ;  /* 0x000000ffff127224 */ /* 0x000fc800078e00ff */
[----:B------:R-:W4:Y:S08]  /*0070*/  LDC.64 R20, c[0x0][0x210] ;  /* 0x00008400ff147b82 */ /* 0x000f300000000a00 */
[----:B------:R-:W5:Y:S01]  /*0080*/  LDC.64 R10, c[0x0][0x230] ;  /* 0x00008c00ff0a7b82 */ /* 0x000f620000000a00 */
[----:B-1----:R-:W-:-:S05]  /*0090*/  IMAD.SHL.U32 R0, R0, 0x2, RZ ;  /* 0x0000000200007824 */ /* 0x002fca00078e00ff */
[----:B------:R-:W-:-:S05]  /*00a0*/  LOP3.LUT R0, R0, 0xfe, RZ, 0xc0, !PT ;  /* 0x000000fe00007812 */ /* 0x000fca00078ec0ff */
[----:B---3--:R-:W-:-:S05]  /*00b0*/  IMAD R14, R3, 0x100, R0 ;  /* 0x00000100030e7824 */ /* 0x008fca00078e0200 */
[----:B------:R-:W-:-:S04]  /*00c0*/  SHF.R.S32.HI R7, RZ, 0x1f, R14 ;  /* 0x0000001fff077819 */ /* 0x000fc8000001140e */
[----:B------:R-:W-:-:S04]  /*00d0*/  LEA.HI R0, R7, R14, RZ, 0x4 ;  /* 0x0000000e07007211 */ /* 0x000fc800078f20ff */
[----:B------:R-:W-:-:S04]  /*00e0*/  SHF.R.S32.HI R19, RZ, 0x4, R0 ;  /* 0x00000004ff137819 */ /* 0x000fc80000011400 */
[----:B------:R-:W-:-:S04]  /*00f0*/  LEA.HI R2, R19, R19, RZ, 0x3 ;  /* 0x0000001313027211 */ /* 0x000fc800078f18ff */
[----:B------:R-:W-:-:S05]  /*0100*/  LOP3.LUT R2, R2, 0xfffffff8, RZ, 0xc0, !PT ;  /* 0xfffffff802027812 */ /* 0x000fca00078ec0ff */
[----:B------:R-:W-:Y:S02]  /*0110*/  IMAD.IADD R19, R19, 0x1, -R2 ;  /* 0x0000000113137824 */ /* 0x000fe400078e0a02 */
[----:B------:R-:W1:Y:S02]  /*0120*/  LDC.64 R2, c[0x0][0x218] ;  /* 0x00008600ff027b82 */ /* 0x000e640000000a00 */
[C---:B--2---:R-:W-:Y:S01]  /*0130*/  IMAD.WIDE R4, R19.reuse, 0x4, R4 ;  /* 0x0000000413047825 */ /* 0x044fe200078e0204 */
[----:B------:R-:W-:-:S04]  /*0140*/  ISETP.GE.AND P1, PT, R19, 0x4, PT ;  /* 0x000000041300780c */ /* 0x000fc80003f26270 */
[----:B------:R-:W-:-:S13]  /*0150*/  ISETP.LT.AND P3, PT, R14, 0x200, !P1 ;  /* 0x000002000e00780c */ /* 0x000fda0004f61270 */
[----:B------:R-:W2:Y:S04]  /*0160*/  @P3 LDG.E.EL R12, desc[UR4][R4.64] ;  /* 0x00000004040c3981 */ /* 0x000ea8000c2e1900 */
[----:B------:R3:W2:Y:S01]  /*0170*/  @P3 LDG.E.EL R18, desc[UR4][R4.64] ;  /* 0x0000000404123981 */ /* 0x0006a2000c2e1900 */
[----:B------:R-:W-:Y:S01]  /*0180*/  LEA.HI R7, R7, R14, RZ, 0x7 ;  /* 0x0000000e07077211 */ /* 0x000fe200078f38ff */
[----:B-1----:R-:W-:Y:S01]  /*0190*/  IMAD.WIDE R24, R19, 0x4, R2 ;  /* 0x0000000413187825 */ /* 0x002fe200078e0202 */
[----:B------:R-:W-:Y:S02]  /*01a0*/  CS2R R2, SRZ ;  /* 0x0000000000027805 */ /* 0x000fe4000001ff00 */
[----:B------:R-:W-:Y:S02]  /*01b0*/  CS2R R16, SRZ ;  /* 0x0000000000107805 */ /* 0x000fe4000001ff00 */
[----:B------:R-:W-:-:S02]  /*01c0*/  LOP3.LUT R9, R7, 0xffffff80, RZ, 0xc0, !PT ;  /* 0xffffff8007097812 */ /* 0x000fc400078ec0ff */
[----:B------:R-:W-:-:S03]  /*01d0*/  SHF.R.S32.HI R13, RZ, 0x7, R7 ;  /* 0x00000007ff0d7819 */ /* 0x000fc60000011407 */
[----:B------:R-:W-:Y:S01]  /*01e0*/  IMAD.IADD R6, R14, 0x1, -R9 ;  /* 0x000000010e067824 */ /* 0x000fe200078e0a09 */
[----:B---3--:R-:W-:Y:S01]  /*01f0*/  LOP3.LUT R5, R0, 0xfffffff0, RZ, 0xc0, !PT ;  /* 0xfffffff000057812 */ /* 0x008fe200078ec0ff */
[----:B------:R-:W1:Y:S01]  /*0200*/  LDC.64 R8, c[0x0][0x228] ;  /* 0x00008a00ff087b82 */ /* 0x000e620000000a00 */
[----:B------:R-:W-:Y:S01]  /*0210*/  IMAD.MOV.U32 R0, RZ, RZ, RZ ;  /* 0x000000ffff007224 */ /* 0x000fe200078e00ff */
[----:B------:R-:W-:Y:S01]  /*0220*/  HFMA2.MMA R15, -RZ, RZ, 0, 0 ;  /* 0x00000000ff0f7435 */ /* 0x000fe200000001ff */
[----:B------:R-:W-:Y:S01]  /*0230*/  LEA R7, R13, R6, 0x6 ;  /* 0x000000060d077211 */ /* 0x000fe200078e30ff */
[C---:B------:R-:W-:Y:S01]  /*0240*/  IMAD.IADD R4, R14.reuse, 0x1, -R5 ;  /* 0x000000010e047824 */ /* 0x040fe200078e0a05 */
[----:B------:R-:W3:Y:S03]  /*0250*/  @P3 LDG.E.EL R17, desc[UR4][R24.64] ;  /* 0x0000000418113981 */ /* 0x000ee6000c2e1900 */
[----:B----4-:R-:W-:Y:S01]  /*0260*/  IMAD.WIDE R20, R7, 0x4, R20 ;  /* 0x0000000407147825 */ /* 0x010fe200078e0214 */
[----:B------:R-:W4:Y:S01]  /*0270*/  @P3 LDG.E.EL R0, desc[UR4][R24.64] ;  /* 0x0000000418003981 */ /* 0x000f22000c2e1900 */
[----:B------:R-:W5:Y:S02]  /*0280*/  LDC.64 R6, c[0x0][0x238] ;  /* 0x00008e00ff067b82 */ /* 0x000f640000000a00 */
[----:B------:R-:W-:Y:S01]  /*0290*/  IMAD R22, R13, 0x40, R4 ;  /* 0x000000400d167824 */ /* 0x000fe200078e0204 */
[----:B------:R1:W3:Y:S05]  /*02a0*/  @P3 LDG.E.64 R2, desc[UR4][R20.64] ;  /* 0x0000000414023981 */ /* 0x0002ea000c1e1b00 */
[----:B------:R-:W5:Y:S01]  /*02b0*/  LDC.64 R4, c[0x0][0x240] ;  /* 0x00009000ff047b82 */ /* 0x000f620000000a00 */
[----:B------:R-:W-:Y:S01]  /*02c0*/  ISETP.GE.AND P0, PT, R14, 0x200, PT ;  /* 0x000002000e00780c */ /* 0x000fe20003f06270 */
[----:B------:R-:W-:-:S02]  /*02d0*/  IMAD R23, R19, 0x10, R22 ;  /* 0x0000001013177824 */ /* 0x000fc400078e0216 */
[----:B------:R-:W-:Y:S02]  /*02e0*/  IMAD.MOV.U32 R13, RZ, RZ, RZ ;  /* 0x000000ffff0d7224 */ /* 0x000fe400078e00ff */
[----:B------:R-:W-:Y:S02]  /*02f0*/  IMAD.MOV.U32 R22, RZ, RZ, RZ ;  /* 0x000000ffff167224 */ /* 0x000fe400078e00ff */
[C---:B-1----:R-:W-:Y:S01]  /*0300*/  IMAD.WIDE R8, R19.reuse, 0x4, R8 ;  /* 0x0000000413087825 */ /* 0x042fe200078e0208 */
[----:B------:R-:W-:-:S03]  /*0310*/  ISETP.GT.AND P2, PT, R19, 0x3, !P0 ;  /* 0x000000031300780c */ /* 0x000fc60004744270 */
[----:B-----5:R-:W-:Y:S01]  /*0320*/  IMAD.WIDE R10, R19, 0x4, R10 ;  /* 0x00000004130a7825 */ /* 0x020fe200078e020a */
[----:B------:R-:W5:Y:S03]  /*0330*/  @P3 LDG.E.EL R13, desc[UR4][R8.64] ;  /* 0x00000004080d3981 */ /* 0x000f66000c2e1900 */
[----:B------:R-:W-:Y:S01]  /*0340*/  VIADD R23, R23, 0xffffffc0 ;  /* 0xffffffc017177836 */ /* 0x000fe20000000000 */
[----:B------:R-:W5:Y:S04]  /*0350*/  @P3 LDG.E.EL R16, desc[UR4][R8.64] ;  /* 0x0000000408103981 */ /* 0x000f68000c2e1900 */
[----:B------:R-:W5:Y:S01]  /*0360*/  @P3 LDG.E.EL R15, desc[UR4][R10.64] ;  /* 0x000000040a0f3981 */ /* 0x000f62000c2e1900 */
[----:B0-----:R-:W-:-:S03]  /*0370*/  IMAD.WIDE R20, R23, 0x4, R6 ;  /* 0x0000000417147825 */ /* 0x001fc600078e0206 */
[----:B------:R0:W5:Y:S01]  /*0380*/  @P3 LDG.E.EL R22, desc[UR4][R10.64] ;  /* 0x000000040a163981 */ /* 0x000162000c2e1900 */
[----:B------:R-:W-:Y:S01]  /*0390*/  IMAD.WIDE R4, R19, 0x4, R4 ;  /* 0x0000000413047825 */ /* 0x000fe200078e0204 */
[----:B------:R-:W-:Y:S02]  /*03a0*/  CS2R R6, SRZ ;  /* 0x0000000000067805 */ /* 0x000fe4000001ff00 */
[----:B------:R-:W-:Y:S01]  /*03b0*/  MOV R23, RZ ;  /* 0x000000ff00177202 */ /* 0x000fe20000000f00 */
[----:B------:R-:W-:-:S03]  /*03c0*/  IMAD.MOV.U32 R19, RZ, RZ, RZ ;  /* 0x000000ffff137224 */ /* 0x000fc600078e00ff */
[----:B------:R-:W5:Y:S04]  /*03d0*/  @P2 LDG.E.64 R6, desc[UR4][R20.64] ;  /* 0x0000000414062981 */ /* 0x000f68000c1e1b00 */
[----:B------:R-:W5:Y:S04]  /*03e0*/  @P2 LDG.E.EL R23, desc[UR4][R4.64+-0x10] ;  /* 0xfffff00404172981 */ /* 0x000f68000c2e1900 */
[----:B------:R4:W5:Y:S01]  /*03f0*/  @P2 LDG.E.EL R19, desc[UR4][R4.64+-0x10] ;  /* 0xfffff00404132981 */ /* 0x000962000c2e1900 */
[----:B0-----:R-:W-:Y:S01]  /*0400*/  IMAD.MOV.U32 R11, RZ, RZ, 0x3e800000 ;  /* 0x3e800000ff0b7424 */ /* 0x001fe200078e00ff */
[----:B--2---:R-:W-:-:S05]  /*0410*/  SEL R8, R12, RZ, P3 ;  /* 0x000000ff0c087207 */ /* 0x004fca0001800000 */
[----:B------:R-:W-:Y:S01]  /*0420*/  FADD R8, R8, 9.9999997473787516356e-06 ;  /* 0x3727c5ac08087421 */ /* 0x000fe20000000000 */
[----:B------:R-:W-:-:S03]  /*0430*/  SEL R18, R18, RZ, P3 ;  /* 0x000000ff12127207 */ /* 0x000fc60001800000 */
[----:B------:R-:W0:Y:S02]  /*0440*/  MUFU.SQRT R9, R8 ;  /* 0x0000000800097308 */ /* 0x000e240000002000 */
[----:B------:R-:W-:-:S06]  /*0450*/  FADD R18, R18, 9.9999997473787516356e-06 ;  /* 0x3727c5ac12127421 */ /* 0x000fcc0000000000 */
[----:B------:R-:W1:Y:S01]  /*0460*/  MUFU.SQRT R10, R18 ;  /* 0x00000012000a7308 */ /* 0x000e620000002000 */
[C---:B0-----:R-:W-:Y:S02]  /*0470*/  FSETP.GT.AND P6, PT, R9.reuse, 8.50705917302346158658e+37, PT ;  /* 0x7e8000000900780b */ /* 0x041fe40003fc4000 */
[----:B------:R-:W-:Y:S02]  /*0480*/  FSETP.GEU.AND P4, PT, R9, 1.175494350822287508e-38, PT ;  /* 0x008000000900780b */ /* 0x000fe40003f8e000 */
[----:B------:R-:W-:Y:S02]  /*0490*/  FSEL R12, R11, 1, P6 ;  /* 0x3f8000000b0c7808 */ /* 0x000fe40003000000 */
[----:B-1----:R-:W-:-:S07]  /*04a0*/  FSETP.GT.AND P5, PT, R10, 8.50705917302346158658e+37, PT ;  /* 0x7e8000000a00780b */ /* 0x002fce0003fa4000 */
[----:B------:R-:W-:Y:S01]  /*04b0*/  @P6 FMUL R9, R9, 0.25 ;  /* 0x3e80000009096820 */ /* 0x000fe20000400000 */
[----:B------:R-:W-:-:S03]  /*04c0*/  FSETP.GEU.AND P6, PT, R10, 1.175494350822287508e-38, PT ;  /* 0x008000000a00780b */ /* 0x000fc60003fce000 */
[----:B------:R-:W-:Y:S02]  /*04d0*/  @!P4 FMUL R9, R9, 16777216 ;  /* 0x4b8000000909c820 */ /* 0x000fe40000400000 */
[----:B------:R-:W-:-:S08]  /*04e0*/  @P5 FMUL R10, R10, 0.25 ;  /* 0x3e8000000a0a5820 */ /* 0x000fd00000400000 */
[----:B------:R-:W-:Y:S01]  /*04f0*/  @!P6 FMUL R10, R10, 16777216 ;  /* 0x4b8000000a0ae820 */ /* 0x000fe20000400000 */
[----:B------:R-:W0:Y:S01]  /*0500*/  MUFU.RCP R9, R9 ;  /* 0x0000000900097308 */ /* 0x000e220000001000 */
[----:B---3--:R-:W-:Y:S02]  /*0510*/  SEL R2, R2, RZ, P3 ;  /* 0x000000ff02027207 */ /* 0x008fe40001800000 */
[----:B----4-:R-:W-:-:S05]  /*0520*/  SEL R5, R0, RZ, P3 ;  /* 0x000000ff00057207 */ /* 0x010fca0001800000 */
[----:B------:R-:W1:Y:S01]  /*0530*/  MUFU.RCP R10, R10 ;  /* 0x0000000a000a7308 */ /* 0x000e620000001000 */
[----:B------:R-:W-:Y:S01]  /*0540*/  FSEL R11, R11, 1, P5 ;  /* 0x3f8000000b0b7808 */ /* 0x000fe20002800000 */
[----:B------:R-:W-:Y:S01]  /*0550*/  FADD R4, R2, -R5 ;  /* 0x8000000502047221 */ /* 0x000fe20000000000 */
[----:B------:R-:W-:Y:S02]  /*0560*/  SEL R0, R3, RZ, P3 ;  /* 0x000000ff03007207 */ /* 0x000fe40001800000 */
[----:B------:R-:W2:Y:S01]  /*0570*/  LDC.64 R2, c[0x0][0x248] ;  /* 0x00009200ff027b82 */ /* 0x000ea20000000a00 */
[----:B------:R-:W-:Y:S01]  /*0580*/  SEL R17, R17, RZ, P3 ;  /* 0x000000ff11117207 */ /* 0x000fe20001800000 */
[----:B------:R-:W-:Y:S01]  /*0590*/  @!P4 FMUL R12, R12, 16777216 ;  /* 0x4b8000000c0cc820 */ /* 0x000fe20000400000 */
[----:B------:R-:W-:-:S03]  /*05a0*/  @!P6 FMUL R11, R11, 16777216 ;  /* 0x4b8000000b0be820 */ /* 0x000fc60000400000 */
[----:B0-----:R-:W-:Y:S01]  /*05b0*/  FMUL R5, R9, R12 ;  /* 0x0000000c09057220 */ /* 0x001fe20000400000 */
[----:B------:R-:W-:Y:S01]  /*05c0*/  FADD R0, R0, -R17 ;  /* 0x8000001100007221 */ /* 0x000fe20000000000 */
[----:B-1----:R-:W-:Y:S01]  /*05d0*/  FMUL R11, R10, R11 ;  /* 0x0000000b0a0b7220 */ /* 0x002fe20000400000 */
[----:B-----5:R-:W-:Y:S01]  /*05e0*/  SEL R13, R13, RZ, P3 ;  /* 0x000000ff0d0d7207 */ /* 0x020fe20001800000 */
[----:B------:R-:W-:Y:S01]  /*05f0*/  FMUL R4, R4, R5 ;  /* 0x0000000504047220 */ /* 0x000fe20000400000 */
[----:B------:R-:W-:Y:S01]  /*0600*/  SEL R16, R16, RZ, P3 ;  /* 0x000000ff10107207 */ /* 0x000fe20001800000 */
[----:B------:R-:W-:Y:S01]  /*0610*/  FMUL R11, R0, R11 ;  /* 0x0000000b000b7220 */ /* 0x000fe20000400000 */
[----:B------:R-:W-:Y:S02]  /*0620*/  SEL R15, R15, RZ, P3 ;  /* 0x000000ff0f0f7207 */ /* 0x000fe40001800000 */
[----:B------:R-:W-:-:S03]  /*0630*/  SEL R22, R22, RZ, P3 ;  /* 0x000000ff16167207 */ /* 0x000fc60001800000 */
[----:B------:R-:W-:Y:S02]  /*0640*/  FFMA R0, R4, R13, R15 ;  /* 0x0000000d04007223 */ /* 0x000fe4000000000f */
[----:B------:R-:W-:Y:S01]  /*0650*/  FFMA R22, R11, R16, R22 ;  /* 0x000000100b167223 */ /* 0x000fe20000000016 */
[----:B------:R-:W-:Y:S02]  /*0660*/  SEL R6, R6, RZ, P2 ;  /* 0x000000ff06067207 */ /* 0x000fe40001000000 */
[----:B------:R-:W-:Y:S02]  /*0670*/  SEL R8, R7, RZ, P2 ;  /* 0x000000ff07087207 */ /* 0x000fe40001000000 */
[----:B------:R-:W-:Y:S02]  /*0680*/  FSETP.GEU.AND P3, PT, R0, RZ, PT ;  /* 0x000000ff0000720b */ /* 0x000fe40003f6e000 */
[----:B------:R-:W-:Y:S02]  /*0690*/  FSETP.GEU.AND P4, PT, R22, RZ, PT ;  /* 0x000000ff1600720b */ /* 0x000fe40003f8e000 */
[----:B------:R-:W-:-:S02]  /*06a0*/  SEL R23, R23, RZ, P2 ;  /* 0x000000ff17177207 */ /* 0x000fc40001000000 */
[----:B------:R-:W-:Y:S01]  /*06b0*/  SEL R19, R19, RZ, P2 ;  /* 0x000000ff13137207 */ /* 0x000fe20001000000 */
[----:B--2---:R-:W-:Y:S01]  /*06c0*/  IMAD.WIDE R2, R14, 0x4, R2 ;  /* 0x000000040e027825 */ /* 0x004fe200078e0202 */
[----:B------:R-:W-:-:S03]  /*06d0*/  FSEL R4, R0, RZ, P3 ;  /* 0x000000ff00047208 */ /* 0x000fc60001800000 */
[----:B------:R-:W-:Y:S01]  /*06e0*/  @P1 FADD R4, R6, R23 ;  /* 0x0000001706041221 */ /* 0x000fe20000000000 */
[----:B------:R-:W-:Y:S01]  /*06f0*/  FSEL R5, R22, RZ, P4 ;  /* 0x000000ff16057208 */ /* 0x000fe20002000000 */
[----:B------:R-:W-:Y:S01]  /*0700*/  @P1 FADD R5, R8, R19 ;  /* 0x0000001308051221 */ /* 0x000fe20000000000 */
[----:B------:R-:W-:Y:S06]  /*0710*/  @P0 EXIT ;  /* 0x000000000000094d */ /* 0x000fec0003800000 */
[----:B------:R-:W-:Y:S01]  /*0720*/  STG.E.64 desc[UR4][R2.64], R4 ;  /* 0x0000000402007986 */ /* 0x000fe2000c101b04 */
[----:B------:R-:W-:Y:S05]  /*0730*/  EXIT ;  /* 0x000000000000794d */ /* 0x000fea0003800000 */
.L_x_0:
[----:B------:R-:W-:-:S00]  /*0740*/  BRA `(.L_x_0) ;  /* 0xfffffffc00fc7947 */ /* 0x000fc0000383ffff */
[----:B------:R-:W-:-:S00]  /*0750*/  NOP ;  /* 0x0000000000007918 */ /* 0x000fc00000000000 */
        /* <DEDUP_REMOVED lines=10> */
.L_x_1:


//--------------------- .nv.global.init           --------------------------
	.section	.nv.global.init,"aw",@progbits
.nv.global.init:
	.type		_$_str,@object
	.size		_$_str,(_$_str_$_2 - _$_str)
_$_str:
        /*0000*/ 	.byte	0x5f, 0x5f, 0x43, 0x55, 0x44, 0x41, 0x5f, 0x46, 0x54, 0x5a, 0x00
	.type		_$_str_$_2,@object
	.size		_$_str_$_2,(.L_1 - _$_str_$_2)
_$_str_$_2:
        /*000b*/ 	.byte	0x5f, 0x5f, 0x43, 0x55, 0x44, 0x41, 0x5f, 0x50, 0x52, 0x45, 0x43, 0x5f, 0x53, 0x51, 0x52, 0x54
        /*001b*/ 	.byte	0x00
.L_1:


//--------------------- .nv.constant0.triton_poi_fused_cat_4 --------------------------
	.section	.nv.constant0.triton_poi_fused_cat_4,"a",@progbits
	.sectionflags	@""
	.align	4
.nv.constant0.triton_poi_fused_cat_4:
	.zero		596
